//
// Generated by NVIDIA NVVM Compiler
//
// Compiler Build ID: CL-36424714
// Cuda compilation tools, release 13.0, V13.0.88
// Based on NVVM 20.0.0
//

.version 9.0
.target sm_100
.address_size 64

	// .globl	_Z15MatrixAddKernelIfEvPT_PKS0_S3_j

.visible .entry _Z15MatrixAddKernelIfEvPT_PKS0_S3_j(
	.param .u64 .ptr .align 1 _Z15MatrixAddKernelIfEvPT_PKS0_S3_j_param_0,
	.param .u64 .ptr .align 1 _Z15MatrixAddKernelIfEvPT_PKS0_S3_j_param_1,
	.param .u64 .ptr .align 1 _Z15MatrixAddKernelIfEvPT_PKS0_S3_j_param_2,
	.param .u32 _Z15MatrixAddKernelIfEvPT_PKS0_S3_j_param_3
)
{
	.reg .pred 	%p<3>;
	.reg .b32 	%r<12>;
	.reg .b32 	%f<4>;
	.reg .b64 	%rd<11>;

	ld.param.u64 	%rd4, [_Z15MatrixAddKernelIfEvPT_PKS0_S3_j_param_0];
	ld.param.u64 	%rd5, [_Z15MatrixAddKernelIfEvPT_PKS0_S3_j_param_1];
	ld.param.u64 	%rd6, [_Z15MatrixAddKernelIfEvPT_PKS0_S3_j_param_2];
	ld.param.u32 	%r7, [_Z15MatrixAddKernelIfEvPT_PKS0_S3_j_param_3];
	mov.u32 	%r8, %ctaid.x;
	mov.u32 	%r1, %ntid.x;
	mov.u32 	%r9, %tid.x;
	mad.lo.s32 	%r11, %r8, %r1, %r9;
	mul.lo.s32 	%r3, %r7, %r7;
	setp.ge.u32 	%p1, %r11, %r3;
	@%p1 bra 	$L__BB0_3;
	mov.u32 	%r10, %nctaid.x;
	mul.lo.s32 	%r4, %r10, %r1;
	cvta.to.global.u64 	%rd1, %rd5;
	cvta.to.global.u64 	%rd2, %rd6;
	cvta.to.global.u64 	%rd3, %rd4;
$L__BB0_2:
	mul.wide.u32 	%rd7, %r11, 4;
	add.s64 	%rd8, %rd1, %rd7;
	ld.global.f32 	%f1, [%rd8];
	add.s64 	%rd9, %rd2, %rd7;
	ld.global.f32 	%f2, [%rd9];
	add.f32 	%f3, %f1, %f2;
	add.s64 	%rd10, %rd3, %rd7;
	st.global.f32 	[%rd10], %f3;
	add.s32 	%r11, %r11, %r4;
	setp.lt.u32 	%p2, %r11, %r3;
	@%p2 bra 	$L__BB0_2;
$L__BB0_3:
	ret;

}
	// .globl	_Z15MatrixAddKernelIdEvPT_PKS0_S3_j
.visible .entry _Z15MatrixAddKernelIdEvPT_PKS0_S3_j(
	.param .u64 .ptr .align 1 _Z15MatrixAddKernelIdEvPT_PKS0_S3_j_param_0,
	.param .u64 .ptr .align 1 _Z15MatrixAddKernelIdEvPT_PKS0_S3_j_param_1,
	.param .u64 .ptr .align 1 _Z15MatrixAddKernelIdEvPT_PKS0_S3_j_param_2,
	.param .u32 _Z15MatrixAddKernelIdEvPT_PKS0_S3_j_param_3
)
{
	.reg .pred 	%p<3>;
	.reg .b32 	%r<12>;
	.reg .b64 	%rd<11>;
	.reg .b64 	%fd<4>;

	ld.param.u64 	%rd4, [_Z15MatrixAddKernelIdEvPT_PKS0_S3_j_param_0];
	ld.param.u64 	%rd5, [_Z15MatrixAddKernelIdEvPT_PKS0_S3_j_param_1];
	ld.param.u64 	%rd6, [_Z15MatrixAddKernelIdEvPT_PKS0_S3_j_param_2];
	ld.param.u32 	%r7, [_Z15MatrixAddKernelIdEvPT_PKS0_S3_j_param_3];
	mov.u32 	%r8, %ctaid.x;
	mov.u32 	%r1, %ntid.x;
	mov.u32 	%r9, %tid.x;
	mad.lo.s32 	%r11, %r8, %r1, %r9;
	mul.lo.s32 	%r3, %r7, %r7;
	setp.ge.u32 	%p1, %r11, %r3;
	@%p1 bra 	$L__BB1_3;
	mov.u32 	%r10, %nctaid.x;
	mul.lo.s32 	%r4, %r10, %r1;
	cvta.to.global.u64 	%rd1, %rd5;
	cvta.to.global.u64 	%rd2, %rd6;
	cvta.to.global.u64 	%rd3, %rd4;
$L__BB1_2:
	mul.wide.u32 	%rd7, %r11, 8;
	add.s64 	%rd8, %rd1, %rd7;
	ld.global.f64 	%fd1, [%rd8];
	add.s64 	%rd9, %rd2, %rd7;
	ld.global.f64 	%fd2, [%rd9];
	add.f64 	%fd3, %fd1, %fd2;
	add.s64 	%rd10, %rd3, %rd7;
	st.global.f64 	[%rd10], %fd3;
	add.s32 	%r11, %r11, %r4;
	setp.lt.u32 	%p2, %r11, %r3;
	@%p2 bra 	$L__BB1_2;
$L__BB1_3:
	ret;

}


// ===== COMPILED SASS (sm_100) =====

	.target	sm_100

	.elftype	@"ET_EXEC"


//--------------------- .note.nv.tkinfo           --------------------------
	.section	.note.nv.tkinfo,"",@"SHT_NOTE"
	.sectionflags	@"SHF_NOTE_NV_TKINFO"
	.tkinfo
        /*0018*/ 	.word	0x00000002
        /*0030*/ 	.string	""
        /*0030*/ 	.string	"ptxas"
        /*0030*/ 	.string	"Cuda compilation tools, release 13.0, V13.0.88"
        /*0030*/ 	.string	"Build cuda_13.0.r13.0/compiler.36424714_0"
        /*0030*/ 	.string	"-arch sm_100 -m 64 "



//--------------------- .note.nv.cuinfo           --------------------------
	.section	.note.nv.cuinfo,"",@"SHT_NOTE"
	.sectionflags	@"SHF_NOTE_NV_CUINFO"
        /*0018*/ 	.short	0x0002
        /*001a*/ 	.short	0x0064
        /*001c*/ 	.short	0x0082
	.zero		2


//--------------------- .nv.info                  --------------------------
	.section	.nv.info,"",@"SHT_CUDA_INFO"
	.align	4


	//----- nvinfo : EIATTR_REGCOUNT
	.align		4
        /*0000*/ 	.byte	0x04, 0x2f
        /*0002*/ 	.short	(.L_1 - .L_0)
	.align		4
.L_0:
        /*0004*/ 	.word	index@(_Z15MatrixAddKernelIfEvPT_PKS0_S3_j)
        /*0008*/ 	.word	0x00000014


	//----- nvinfo : EIATTR_FRAME_SIZE
	.align		4
.L_1:
        /*000c*/ 	.byte	0x04, 0x11
        /*000e*/ 	.short	(.L_3 - .L_2)
	.align		4
.L_2:
        /*0010*/ 	.word	index@(_Z15MatrixAddKernelIfEvPT_PKS0_S3_j)
        /*0014*/ 	.word	0x00000000


	//----- nvinfo : EIATTR_REGCOUNT
	.align		4
.L_3:
        /*0018*/ 	.byte	0x04, 0x2f
        /*001a*/ 	.short	(.L_5 - .L_4)
	.align		4
.L_4:
        /*001c*/ 	.word	index@(_Z15MatrixAddKernelIdEvPT_PKS0_S3_j)
        /*0020*/ 	.word	0x00000014


	//----- nvinfo : EIATTR_FRAME_SIZE
	.align		4
.L_5:
        /*0024*/ 	.byte	0x04, 0x11
        /*0026*/ 	.short	(.L_7 - .L_6)
	.align		4
.L_6:
        /*0028*/ 	.word	index@(_Z15MatrixAddKernelIdEvPT_PKS0_S3_j)
        /*002c*/ 	.word	0x00000000


	//----- nvinfo : EIATTR_MIN_STACK_SIZE
	.align		4
.L_7:
        /*0030*/ 	.byte	0x04, 0x12
        /*0032*/ 	.short	(.L_9 - .L_8)
	.align		4
.L_8:
        /*0034*/ 	.word	index@(_Z15MatrixAddKernelIdEvPT_PKS0_S3_j)
        /*0038*/ 	.word	0x00000000


	//----- nvinfo : EIATTR_MIN_STACK_SIZE
	.align		4
.L_9:
        /*003c*/ 	.byte	0x04, 0x12
        /*003e*/ 	.short	(.L_11 - .L_10)
	.align		4
.L_10:
        /*0040*/ 	.word	index@(_Z15MatrixAddKernelIfEvPT_PKS0_S3_j)
        /*0044*/ 	.word	0x00000000
.L_11:


//--------------------- .nv.compat                --------------------------
	.section	.nv.compat,"",@"SHT_CUDA_COMPAT_INFO"
	.align	4
        /*0000*/ 	.byte	0x02, 0x09, 0x00, 0x00, 0x02, 0x02, 0x01, 0x00, 0x02, 0x05, 0x05, 0x00, 0x03, 0x07, 0x01, 0x01
        /*0010*/ 	.byte	0x02, 0x03, 0x00, 0x00, 0x02, 0x06, 0x01, 0x00, 0x04, 0x0b, 0x08, 0x00, 0x01, 0x00, 0x00, 0x00
        /*0020*/ 	.byte	0x00, 0x00, 0x00, 0x00


//--------------------- .nv.info._Z15MatrixAddKernelIdEvPT_PKS0_S3_j --------------------------
	.section	.nv.info._Z15MatrixAddKernelIdEvPT_PKS0_S3_j,"",@"SHT_CUDA_INFO"
	.sectionflags	@""
	.align	4


	//----- nvinfo : EIATTR_CUDA_API_VERSION
	.align		4
        /*0000*/ 	.byte	0x04, 0x37
        /*0002*/ 	.short	(.L_13 - .L_12)
.L_12:
        /*0004*/ 	.word	0x00000082


	//----- nvinfo : EIATTR_KPARAM_INFO
	.align		4
.L_13:
        /*0008*/ 	.byte	0x04, 0x17
        /*000a*/ 	.short	(.L_15 - .L_14)
.L_14:
        /*000c*/ 	.word	0x00000000
        /*0010*/ 	.short	0x0003
        /*0012*/ 	.short	0x0018
        /*0014*/ 	.byte	0x00, 0xf0, 0x11, 0x00


	//----- nvinfo : EIATTR_KPARAM_INFO
	.align		4
.L_15:
        /*0018*/ 	.byte	0x04, 0x17
        /*001a*/ 	.short	(.L_17 - .L_16)
.L_16:
        /*001c*/ 	.word	0x00000000
        /*0020*/ 	.short	0x0002
        /*0022*/ 	.short	0x0010
        /*0024*/ 	.byte	0x00, 0xf5, 0x21, 0x00


	//----- nvinfo : EIATTR_KPARAM_INFO
	.align		4
.L_17:
        /*0028*/ 	.byte	0x04, 0x17
        /*002a*/ 	.short	(.L_19 - .L_18)
.L_18:
        /*002c*/ 	.word	0x00000000
        /*0030*/ 	.short	0x0001
        /*0032*/ 	.short	0x0008
        /*0034*/ 	.byte	0x00, 0xf5, 0x21, 0x00


	//----- nvinfo : EIATTR_KPARAM_INFO
	.align		4
.L_19:
        /*0038*/ 	.byte	0x04, 0x17
        /*003a*/ 	.short	(.L_21 - .L_20)
.L_20:
        /*003c*/ 	.word	0x00000000
        /*0040*/ 	.short	0x0000
        /*0042*/ 	.short	0x0000
        /*0044*/ 	.byte	0x00, 0xf5, 0x21, 0x00


	//----- nvinfo : EIATTR_SPARSE_MMA_MASK
	.align		4
.L_21:
        /*0048*/ 	.byte	0x03, 0x50
        /*004a*/ 	.short	0x0000


	//----- nvinfo : EIATTR_MAXREG_COUNT
	.align		4
        /*004c*/ 	.byte	0x03, 0x1b
        /*004e*/ 	.short	0x00ff


	//----- nvinfo : EIATTR_MERCURY_ISA_VERSION
	.align		4
        /*0050*/ 	.byte	0x03, 0x5f
        /*0052*/ 	.short	0x0101


	//----- nvinfo : EIATTR_VRC_CTA_INIT_COUNT
	.align		4
        /*0054*/ 	.byte	0x02, 0x4a
	.zero		1
	.zero		1


	//----- nvinfo : EIATTR_EXIT_INSTR_OFFSETS
	.align		4
        /*0058*/ 	.byte	0x04, 0x1c
        /*005a*/ 	.short	(.L_23 - .L_22)


	//   ....[0]....
.L_22:
        /*005c*/ 	.word	0x00000080


	//   ....[1]....
        /*0060*/ 	.word	0x00000190


	//----- nvinfo : EIATTR_CRS_STACK_SIZE
	.align		4
.L_23:
        /*0064*/ 	.byte	0x04, 0x1e
        /*0066*/ 	.short	(.L_25 - .L_24)
.L_24:
        /*0068*/ 	.word	0x00000000


	//----- nvinfo : EIATTR_CBANK_PARAM_SIZE
	.align		4
.L_25:
        /*006c*/ 	.byte	0x03, 0x19
        /*006e*/ 	.short	0x001c


	//----- nvinfo : EIATTR_PARAM_CBANK
	.align		4
        /*0070*/ 	.byte	0x04, 0x0a
        /*0072*/ 	.short	(.L_27 - .L_26)
	.align		4
.L_26:
        /*0074*/ 	.word	index@(.nv.constant0._Z15MatrixAddKernelIdEvPT_PKS0_S3_j)
        /*0078*/ 	.short	0x0380
        /*007a*/ 	.short	0x001c


	//----- nvinfo : EIATTR_SW_WAR
	.align		4
.L_27:
        /*007c*/ 	.byte	0x04, 0x36
        /*007e*/ 	.short	(.L_29 - .L_28)
.L_28:
        /*0080*/ 	.word	0x00000008
.L_29:


//--------------------- .nv.info._Z15MatrixAddKernelIfEvPT_PKS0_S3_j --------------------------
	.section	.nv.info._Z15MatrixAddKernelIfEvPT_PKS0_S3_j,"",@"SHT_CUDA_INFO"
	.sectionflags	@""
	.align	4


	//----- nvinfo : EIATTR_CUDA_API_VERSION
	.align		4
        /*0000*/ 	.byte	0x04, 0x37
        /*0002*/ 	.short	(.L_31 - .L_30)
.L_30:
        /*0004*/ 	.word	0x00000082


	//----- nvinfo : EIATTR_KPARAM_INFO
	.align		4
.L_31:
        /*0008*/ 	.byte	0x04, 0x17
        /*000a*/ 	.short	(.L_33 - .L_32)
.L_32:
        /*000c*/ 	.word	0x00000000
        /*0010*/ 	.short	0x0003
        /*0012*/ 	.short	0x0018
        /*0014*/ 	.byte	0x00, 0xf0, 0x11, 0x00


	//----- nvinfo : EIATTR_KPARAM_INFO
	.align		4
.L_33:
        /*0018*/ 	.byte	0x04, 0x17
        /*001a*/ 	.short	(.L_35 - .L_34)
.L_34:
        /*001c*/ 	.word	0x00000000
        /*0020*/ 	.short	0x0002
        /*0022*/ 	.short	0x0010
        /*0024*/ 	.byte	0x00, 0xf5, 0x21, 0x00


	//----- nvinfo : EIATTR_KPARAM_INFO
	.align		4
.L_35:
        /*0028*/ 	.byte	0x04, 0x17
        /*002a*/ 	.short	(.L_37 - .L_36)
.L_36:
        /*002c*/ 	.word	0x00000000
        /*0030*/ 	.short	0x0001
        /*0032*/ 	.short	0x0008
        /*0034*/ 	.byte	0x00, 0xf5, 0x21, 0x00


	//----- nvinfo : EIATTR_KPARAM_INFO
	.align		4
.L_37:
        /*0038*/ 	.byte	0x04, 0x17
        /*003a*/ 	.short	(.L_39 - .L_38)
.L_38:
        /*003c*/ 	.word	0x00000000
        /*0040*/ 	.short	0x0000
        /*0042*/ 	.short	0x0000
        /*0044*/ 	.byte	0x00, 0xf5, 0x21, 0x00


	//----- nvinfo : EIATTR_SPARSE_MMA_MASK
	.align		4
.L_39:
        /*0048*/ 	.byte	0x03, 0x50
        /*004a*/ 	.short	0x0000


	//----- nvinfo : EIATTR_MAXREG_COUNT
	.align		4
        /*004c*/ 	.byte	0x03, 0x1b
        /*004e*/ 	.short	0x00ff


	//----- nvinfo : EIATTR_MERCURY_ISA_VERSION
	.align		4
        /*0050*/ 	.byte	0x03, 0x5f
        /*0052*/ 	.short	0x0101


	//----- nvinfo : EIATTR_VRC_CTA_INIT_COUNT
	.align		4
        /*0054*/ 	.byte	0x02, 0x4a
	.zero		1
	.zero		1


	//----- nvinfo : EIATTR_EXIT_INSTR_OFFSETS
	.align		4
        /*0058*/ 	.byte	0x04, 0x1c
        /*005a*/ 	.short	(.L_41 - .L_40)


	//   ....[0]....
.L_40:
        /*005c*/ 	.word	0x00000080


	//   ....[1]....
        /*0060*/ 	.word	0x00000190


	//----- nvinfo : EIATTR_CRS_STACK_SIZE
	.align		4
.L_41:
        /*0064*/ 	.byte	0x04, 0x1e
        /*0066*/ 	.short	(.L_43 - .L_42)
.L_42:
        /*0068*/ 	.word	0x00000000


	//----- nvinfo : EIATTR_CBANK_PARAM_SIZE
	.align		4
.L_43:
        /*006c*/ 	.byte	0x03, 0x19
        /*006e*/ 	.short	0x001c


	//----- nvinfo : EIATTR_PARAM_CBANK
	.align		4
        /*0070*/ 	.byte	0x04, 0x0a
        /*0072*/ 	.short	(.L_45 - .L_44)
	.align		4
.L_44:
        /*0074*/ 	.word	index@(.nv.constant0._Z15MatrixAddKernelIfEvPT_PKS0_S3_j)
        /*0078*/ 	.short	0x0380
        /*007a*/ 	.short	0x001c


	//----- nvinfo : EIATTR_SW_WAR
	.align		4
.L_45:
        /*007c*/ 	.byte	0x04, 0x36
        /*007e*/ 	.short	(.L_47 - .L_46)
.L_46:
        /*0080*/ 	.word	0x00000008
.L_47:


//--------------------- .nv.callgraph             --------------------------
	.section	.nv.callgraph,"",@"SHT_CUDA_CALLGRAPH"
	.align	4
	.sectionentsize	8
	.align		4
        /*0000*/ 	.word	0x00000000
	.align		4
        /*0004*/ 	.word	0xffffffff
	.align		4
        /*0008*/ 	.word	0x00000000
	.align		4
        /*000c*/ 	.word	0xfffffffe
	.align		4
        /*0010*/ 	.word	0x00000000
	.align		4
        /*0014*/ 	.word	0xfffffffd
	.align		4
        /*0018*/ 	.word	0x00000000
	.align		4
        /*001c*/ 	.word	0xfffffffc


//--------------------- .text._Z15MatrixAddKernelIdEvPT_PKS0_S3_j --------------------------
	.section	.text._Z15MatrixAddKernelIdEvPT_PKS0_S3_j,"ax",@progbits
	.align	128
        .global         _Z15MatrixAddKernelIdEvPT_PKS0_S3_j
        .type           _Z15MatrixAddKernelIdEvPT_PKS0_S3_j,@function
        .size           _Z15MatrixAddKernelIdEvPT_PKS0_S3_j,(.L_x_4 - _Z15MatrixAddKernelIdEvPT_PKS0_S3_j)
        .other          _Z15MatrixAddKernelIdEvPT_PKS0_S3_j,@"STO_CUDA_ENTRY STV_DEFAULT"
_Z15MatrixAddKernelIdEvPT_PKS0_S3_j:
.text._Z15MatrixAddKernelIdEvPT_PKS0_S3_j:
[----:B------:R-:W-:Y:S01]  /*0000*/  LDC R1, c[0x0][0x37c] ;  /* 0x0000df00ff017b82 */ /* 0x000fe20000000800 */
[----:B------:R-:W0:Y:S07]  /*0010*/  S2R R0, SR_TID.X ;  /* 0x0000000000007919 */ /* 0x000e2e0000002100 */
[----:B------:R-:W0:Y:S01]  /*0020*/  S2UR UR5, SR_CTAID.X ;  /* 0x00000000000579c3 */ /* 0x000e220000002500 */
[----:B------:R-:W1:Y:S07]  /*0030*/  LDCU UR4, c[0x0][0x398] ;  /* 0x00007300ff0477ac */ /* 0x000e6e0008000800 */
[----:B------:R-:W0:Y:S01]  /*0040*/  LDC R17, c[0x0][0x360] ;  /* 0x0000d800ff117b82 */ /* 0x000e220000000800 */
[----:B-1----:R-:W-:Y:S01]  /*0050*/  UIMAD UR4, UR4, UR4, URZ ;  /* 0x00000004040472a4 */ /* 0x002fe2000f8e02ff */
[----:B0-----:R-:W-:-:S05]  /*0060*/  IMAD R0, R17, UR5, R0 ;  /* 0x0000000511007c24 */ /* 0x001fca000f8e0200 */
[----:B------:R-:W-:-:S13]  /*0070*/  ISETP.GE.U32.AND P0, PT, R0, UR4, PT ;  /* 0x0000000400007c0c */ /* 0x000fda000bf06070 */
[----:B------:R-:W-:Y:S05]  /*0080*/  @P0 EXIT ;  /* 0x000000000000094d */ /* 0x000fea0003800000 */
[----:B------:R-:W0:Y:S01]  /*0090*/  LDC.64 R12, c[0x0][0x390] ;  /* 0x0000e400ff0c7b82 */ /* 0x000e220000000a00 */
[----:B------:R-:W1:Y:S01]  /*00a0*/  LDCU UR5, c[0x0][0x370] ;  /* 0x00006e00ff0577ac */ /* 0x000e620008000800 */
[----:B------:R-:W2:Y:S06]  /*00b0*/  LDCU.64 UR6, c[0x0][0x358] ;  /* 0x00006b00ff0677ac */ /* 0x000eac0008000a00 */
[----:B------:R-:W3:Y:S08]  /*00c0*/  LDC.64 R14, c[0x0][0x380] ;  /* 0x0000e000ff0e7b82 */ /* 0x000ef00000000a00 */
[----:B------:R-:W4:Y:S01]  /*00d0*/  LDC.64 R10, c[0x0][0x388] ;  /* 0x0000e200ff0a7b82 */ /* 0x000f220000000a00 */
[----:B-1----:R-:W-:-:S07]  /*00e0*/  IMAD R17, R17, UR5, RZ ;  /* 0x0000000511117c24 */ /* 0x002fce000f8e02ff */
.L_x_0:
[----:B----4-:R-:W-:-:S04]  /*00f0*/  IMAD.WIDE.U32 R2, R0, 0x8, R10 ;  /* 0x0000000800027825 */ /* 0x010fc800078e000a */
[C---:B0-----:R-:W-:Y:S02]  /*0100*/  IMAD.WIDE.U32 R4, R0.reuse, 0x8, R12 ;  /* 0x0000000800047825 */ /* 0x041fe400078e000c */
[----:B--2---:R-:W2:Y:S04]  /*0110*/  LDG.E.64 R2, desc[UR6][R2.64] ;  /* 0x0000000602027981 */ /* 0x004ea8000c1e1b00 */
[----:B------:R-:W2:Y:S01]  /*0120*/  LDG.E.64 R4, desc[UR6][R4.64] ;  /* 0x0000000604047981 */ /* 0x000ea2000c1e1b00 */
[----:B-1-3--:R-:W-:Y:S01]  /*0130*/  IMAD.WIDE.U32 R8, R0, 0x8, R14 ;  /* 0x0000000800087825 */ /* 0x00afe200078e000e */
[----:B------:R-:W-:-:S04]  /*0140*/  IADD3 R0, PT, PT, R17, R0, RZ ;  /* 0x0000000011007210 */ /* 0x000fc80007ffe0ff */
[----:B------:R-:W-:Y:S01]  /*0150*/  ISETP.GE.U32.AND P0, PT, R0, UR4, PT ;  /* 0x0000000400007c0c */ /* 0x000fe2000bf06070 */
[----:B--2---:R-:W-:-:S07]  /*0160*/  DADD R6, R2, R4 ;  /* 0x0000000002067229 */ /* 0x004fce0000000004 */
[----:B------:R1:W-:Y:S05]  /*0170*/  STG.E.64 desc[UR6][R8.64], R6 ;  /* 0x0000000608007986 */ /* 0x0003ea000c101b06 */
[----:B------:R-:W-:Y:S05]  /*0180*/  @!P0 BRA `(.L_x_0) ;  /* 0xfffffffc00d88947 */ /* 0x000fea000383ffff */
[----:B------:R-:W-:Y:S05]  /*0190*/  EXIT ;  /* 0x000000000000794d */ /* 0x000fea0003800000 */
.L_x_1:
[----:B------:R-:W-:-:S00]  /*01a0*/  BRA `(.L_x_1) ;  /* 0xfffffffc00fc7947 */ /* 0x000fc0000383ffff */
[----:B------:R-:W-:-:S00]  /*01b0*/  NOP ;  /* 0x0000000000007918 */ /* 0x000fc00000000000 */
        /* <DEDUP_REMOVED lines=12> */
.L_x_4:


//--------------------- .text._Z15MatrixAddKernelIfEvPT_PKS0_S3_j --------------------------
	.section	.text._Z15MatrixAddKernelIfEvPT_PKS0_S3_j,"ax",@progbits
	.align	128
        .global         _Z15MatrixAddKernelIfEvPT_PKS0_S3_j
        .type           _Z15MatrixAddKernelIfEvPT_PKS0_S3_j,@function
        .size           _Z15MatrixAddKernelIfEvPT_PKS0_S3_j,(.L_x_5 - _Z15MatrixAddKernelIfEvPT_PKS0_S3_j)
        .other          _Z15MatrixAddKernelIfEvPT_PKS0_S3_j,@"STO_CUDA_ENTRY STV_DEFAULT"
_Z15MatrixAddKernelIfEvPT_PKS0_S3_j:
.text._Z15MatrixAddKernelIfEvPT_PKS0_S3_j:
        /* <DEDUP_REMOVED lines=15> */
.L_x_2:
[----:B----4-:R-:W-:-:S04]  /*00f0*/  IMAD.WIDE.U32 R2, R0, 0x4, R8 ;  /* 0x0000000400027825 */ /* 0x010fc800078e0008 */
[C---:B0-----:R-:W-:Y:S02]  /*0100*/  IMAD.WIDE.U32 R4, R0.reuse, 0x4, R10 ;  /* 0x0000000400047825 */ /* 0x041fe400078e000a */
[----:B--2---:R-:W2:Y:S04]  /*0110*/  LDG.E R2, desc[UR6][R2.64] ;  /* 0x0000000602027981 */ /* 0x004ea8000c1e1900 */
[----:B------:R-:W2:Y:S01]  /*0120*/  LDG.E R5, desc[UR6][R4.64] ;  /* 0x0000000604057981 */ /* 0x000ea2000c1e1900 */
[----:B-1-3--:R-:W-:Y:S01]  /*0130*/  IMAD.WIDE.U32 R6, R0, 0x4, R12 ;  /* 0x0000000400067825 */ /* 0x00afe200078e000c */
[----:B------:R-:W-:-:S04]  /*0140*/  IADD3 R0, PT, PT, R15, R0, RZ ;  /* 0x000000000f007210 */ /* 0x000fc80007ffe0ff */
[----:B------:R-:W-:Y:S01]  /*0150*/  ISETP.GE.U32.AND P0, PT, R0, UR4, PT ;  /* 0x0000000400007c0c */ /* 0x000fe2000bf06070 */
[----:B--2---:R-:W-:-:S05]  /*0160*/  FADD R17, R2, R5 ;  /* 0x0000000502117221 */ /* 0x004fca0000000000 */
[----:B------:R1:W-:Y:S07]  /*0170*/  STG.E desc[UR6][R6.64], R17 ;  /* 0x0000001106007986 */ /* 0x0003ee000c101906 */
[----:B------:R-:W-:Y:S05]  /*0180*/  @!P0 BRA `(.L_x_2) ;  /* 0xfffffffc00d88947 */ /* 0x000fea000383ffff */
[----:B------:R-:W-:Y:S05]  /*0190*/  EXIT ;  /* 0x000000000000794d */ /* 0x000fea0003800000 */
.L_x_3:
        /* <DEDUP_REMOVED lines=14> */
.L_x_5:


//--------------------- .nv.shared.reserved.0     --------------------------
	.section	.nv.shared.reserved.0,"aw",@nobits
	.weak		__nv_reservedSMEM_offset_0_alias
	.size		__nv_reservedSMEM_offset_0_alias, 0, 64
	.other		__nv_reservedSMEM_offset_0_alias,@"STO_CUDA_RESERVED_SHARED STV_DEFAULT"
__nv_reservedSMEM_offset_0_alias:
	.zero		0
	.zero		64


//--------------------- .nv.constant0._Z15MatrixAddKernelIdEvPT_PKS0_S3_j --------------------------
	.section	.nv.constant0._Z15MatrixAddKernelIdEvPT_PKS0_S3_j,"a",@progbits
	.sectionflags	@""
	.align	4
.nv.constant0._Z15MatrixAddKernelIdEvPT_PKS0_S3_j:
	.zero		924


//--------------------- .nv.constant0._Z15MatrixAddKernelIfEvPT_PKS0_S3_j --------------------------
	.section	.nv.constant0._Z15MatrixAddKernelIfEvPT_PKS0_S3_j,"a",@progbits
	.sectionflags	@""
	.align	4
.nv.constant0._Z15MatrixAddKernelIfEvPT_PKS0_S3_j:
	.zero		924


//--------------------- SYMBOLS --------------------------

	.type		.nv.reservedSmem.offset0,@object
	.size		.nv.reservedSmem.offset0,0x4
